	.headerflags	@"EF_CUDA_TEXMODE_UNIFIED EF_CUDA_64BIT_ADDRESS EF_CUDA_ACCELERATORS EF_CUDA_SM90 EF_CUDA_VIRTUAL_SM(EF_CUDA_SM90)"
	.elftype	@"ET_EXEC"


//--------------------- .nv.info                  --------------------------
	.section	.nv.info,"",@"SHT_CUDA_INFO"
	.align	4


	//----- nvinfo : EIATTR_REGCOUNT
	.align		4
        /*0000*/ 	.byte	0x04, 0x2f
        /*0002*/ 	.short	(.L_1 - .L_0)
	.align		4
.L_0:
        /*0004*/ 	.word	index@(triton_poi_fused_max_0)
        /*0008*/ 	.word	0x00000010


	//----- nvinfo : EIATTR_MIN_STACK_SIZE
	.align		4
.L_1:
        /*000c*/ 	.byte	0x04, 0x12
        /*000e*/ 	.short	(.L_3 - .L_2)
	.align		4
.L_2:
        /*0010*/ 	.word	index@(triton_poi_fused_max_0)
        /*0014*/ 	.word	0x00000000


	//----- nvinfo : EIATTR_FRAME_SIZE
	.align		4
.L_3:
        /*0018*/ 	.byte	0x04, 0x11
        /*001a*/ 	.short	(.L_5 - .L_4)
	.align		4
.L_4:
        /*001c*/ 	.word	index@(triton_poi_fused_max_0)
        /*0020*/ 	.word	0x00000000


	//----- nvinfo : EIATTR_MIN_STACK_SIZE
	.align		4
.L_5:
        /*0024*/ 	.byte	0x04, 0x12
        /*0026*/ 	.short	(.L_7 - .L_6)
	.align		4
.L_6:
        /*0028*/ 	.word	index@(triton_poi_fused_max_0)
        /*002c*/ 	.word	0x00000000
.L_7:


//--------------------- .nv.info.triton_poi_fused_max_0 --------------------------
	.section	.nv.info.triton_poi_fused_max_0,"",@"SHT_CUDA_INFO"
	.sectionflags	@""
	.align	4


	//----- nvinfo : EIATTR_CUDA_API_VERSION
	.align		4
        /*0000*/ 	.byte	0x04, 0x37
        /*0002*/ 	.short	(.L_9 - .L_8)
.L_8:
        /*0004*/ 	.word	0x0000007c


	//----- nvinfo : EIATTR_KPARAM_INFO
	.align		4
.L_9:
        /*0008*/ 	.byte	0x04, 0x17
        /*000a*/ 	.short	(.L_11 - .L_10)
.L_10:
        /*000c*/ 	.word	0x00000000
        /*0010*/ 	.short	0x0002
        /*0012*/ 	.short	0x0010
        /*0014*/ 	.byte	0x00, 0xf0, 0x11, 0x00


	//----- nvinfo : EIATTR_KPARAM_INFO
	.align		4
.L_11:
        /*0018*/ 	.byte	0x04, 0x17
        /*001a*/ 	.short	(.L_13 - .L_12)
.L_12:
        /*001c*/ 	.word	0x00000000
        /*0020*/ 	.short	0x0001
        /*0022*/ 	.short	0x0008
        /*0024*/ 	.byte	0x00, 0xf4, 0x21, 0x00


	//----- nvinfo : EIATTR_KPARAM_INFO
	.align		4
.L_13:
        /*0028*/ 	.byte	0x04, 0x17
        /*002a*/ 	.short	(.L_15 - .L_14)
.L_14:
        /*002c*/ 	.word	0x00000000
        /*0030*/ 	.short	0x0000
        /*0032*/ 	.short	0x0000
        /*0034*/ 	.byte	0x00, 0xf4, 0x21, 0x00


	//----- nvinfo : EIATTR_SPARSE_MMA_MASK
	.align		4
.L_15:
        /*0038*/ 	.byte	0x03, 0x50
        /*003a*/ 	.short	0x0000


	//----- nvinfo : EIATTR_MAXREG_COUNT
	.align		4
        /*003c*/ 	.byte	0x03, 0x1b
        /*003e*/ 	.short	0x00ff


	//----- nvinfo : EIATTR_EXIT_INSTR_OFFSETS
	.align		4
        /*0040*/ 	.byte	0x04, 0x1c
        /*0042*/ 	.short	(.L_17 - .L_16)


	//   ....[0]....
.L_16:
        /*0044*/ 	.word	0x000002d0


	//   ....[1]....
        /*0048*/ 	.word	0x000002f0


	//----- nvinfo : EIATTR_REQNTID
	.align		4
.L_17:
        /*004c*/ 	.byte	0x04, 0x10
        /*004e*/ 	.short	(.L_19 - .L_18)
.L_18:
        /*0050*/ 	.word	0x00000020
        /*0054*/ 	.word	0x00000001
        /*0058*/ 	.word	0x00000001


	//----- nvinfo : EIATTR_CBANK_PARAM_SIZE
	.align		4
.L_19:
        /*005c*/ 	.byte	0x03, 0x19
        /*005e*/ 	.short	0x0014


	//----- nvinfo : EIATTR_PARAM_CBANK
	.align		4
        /*0060*/ 	.byte	0x04, 0x0a
        /*0062*/ 	.short	(.L_21 - .L_20)
	.align		4
.L_20:
        /*0064*/ 	.word	index@(.nv.constant0.triton_poi_fused_max_0)
        /*0068*/ 	.short	0x0210
        /*006a*/ 	.short	0x0014


	//----- nvinfo : EIATTR_SW_WAR
	.align		4
.L_21:
        /*006c*/ 	.byte	0x04, 0x36
        /*006e*/ 	.short	(.L_23 - .L_22)
.L_22:
        /*0070*/ 	.word	0x00000008
.L_23:


//--------------------- .nv.callgraph             --------------------------
	.section	.nv.callgraph,"",@"SHT_CUDA_CALLGRAPH"
	.align	4
	.sectionentsize	8
	.align		4
        /*0000*/ 	.word	0x00000000
	.align		4
        /*0004*/ 	.word	0xffffffff
	.align		4
        /*0008*/ 	.word	0x00000000
	.align		4
        /*000c*/ 	.word	0xfffffffe
	.align		4
        /*0010*/ 	.word	0x00000000
	.align		4
        /*0014*/ 	.word	0xfffffffd
	.align		4
        /*0018*/ 	.word	0x00000000
	.align		4
        /*001c*/ 	.word	0xfffffffc


//--------------------- .text.triton_poi_fused_max_0 --------------------------
	.section	.text.triton_poi_fused_max_0,"ax",@progbits
	.align	128
        .global         triton_poi_fused_max_0
        .type           triton_poi_fused_max_0,@function
        .size           triton_poi_fused_max_0,(.L_x_1 - triton_poi_fused_max_0)
        .other          triton_poi_fused_max_0,@"STO_CUDA_ENTRY STV_DEFAULT"
triton_poi_fused_max_0:
.text.triton_poi_fused_max_0:
[----:B------:R-:W0:Y:S02]  /*0000*/  LDC R1, c[0x0][0x28] ;  /* 0x00000a00ff017b82 */ /* 0x000e240000000800 */
[----:B------:R-:W1:Y:S01]  /*0010*/  S2R R0, SR_TID.X ;  /* 0x0000000000007919 */ /* 0x000e620000002100 */
[----:B------:R-:W2:Y:S01]  /*0020*/  LDC.64 R2, c[0x0][0x210] ;  /* 0x00008400ff027b82 */ /* 0x000ea20000000a00 */
[----:B------:R-:W-:Y:S01]  /*0030*/  CS2R R12, SRZ ;  /* 0x00000000000c7805 */ /* 0x000fe2000001ff00 */
[----:B------:R-:W-:Y:S01]  /*0040*/  ULDC.64 UR4, c[0x0][0x208] ;  /* 0x0000820000047ab9 */ /* 0x000fe20000000a00 */
[----:B------:R-:W3:Y:S01]  /*0050*/  S2R R7, SR_CTAID.X ;  /* 0x0000000000077919 */ /* 0x000ee20000002500 */
[----:B-1----:R-:W-:-:S05]  /*0060*/  IMAD.SHL.U32 R0, R0, 0x2, RZ ;  /* 0x0000000200007824 */ /* 0x002fca00078e00ff */
[----:B------:R-:W-:-:S05]  /*0070*/  LOP3.LUT R0, R0, 0x3e, RZ, 0xc0, !PT ;  /* 0x0000003e00007812 */ /* 0x000fca00078ec0ff */
[----:B---3--:R-:W-:-:S04]  /*0080*/  IMAD R7, R7, 0x40, R0 ;  /* 0x0000004007077824 */ /* 0x008fc800078e0200 */
[C---:B------:R-:W-:Y:S01]  /*0090*/  IMAD.SHL.U32 R5, R7.reuse, 0x4, RZ ;  /* 0x0000000407057824 */ /* 0x040fe200078e00ff */
[----:B------:R-:W-:-:S03]  /*00a0*/  ISETP.GE.AND P0, PT, R7, 0x40, PT ;  /* 0x000000400700780c */ /* 0x000fc60003f06270 */
[----:B--2---:R-:W-:-:S04]  /*00b0*/  IMAD.WIDE R2, R5, 0x4, R2 ;  /* 0x0000000405027825 */ /* 0x004fc800078e0202 */
[----:B------:R-:W-:Y:S02]  /*00c0*/  IMAD.MOV.U32 R5, RZ, RZ, RZ ;  /* 0x000000ffff057224 */ /* 0x000fe400078e00ff */
[----:B------:R-:W-:-:S04]  /*00d0*/  IMAD.MOV.U32 R0, RZ, RZ, RZ ;  /* 0x000000ffff007224 */ /* 0x000fc800078e00ff */
[----:B------:R-:W2:Y:S04]  /*00e0*/  @!P0 LDG.E.EL R12, desc[UR4][R2.64] ;  /* 0x00000004020c8981 */ /* 0x000ea8000c2e1900 */
[----:B------:R-:W3:Y:S01]  /*00f0*/  @!P0 LDG.E.EL R13, desc[UR4][R2.64+0x10] ;  /* 0x00001004020d8981 */ /* 0x000ee2000c2e1900 */
[----:B------:R-:W-:Y:S01]  /*0100*/  CS2R R8, SRZ ;  /* 0x0000000000087805 */ /* 0x000fe2000001ff00 */
[----:B------:R-:W-:Y:S02]  /*0110*/  IMAD.MOV.U32 R6, RZ, RZ, RZ ;  /* 0x000000ffff067224 */ /* 0x000fe400078e00ff */
[----:B------:R-:W4:Y:S04]  /*0120*/  @!P0 LDG.E.EL R5, desc[UR4][R2.64+0x4] ;  /* 0x0000040402058981 */ /* 0x000f28000c2e1900 */
[----:B------:R-:W5:Y:S04]  /*0130*/  @!P0 LDG.E.EL R0, desc[UR4][R2.64+0x14] ;  /* 0x0000140402008981 */ /* 0x000f68000c2e1900 */
[----:B------:R-:W5:Y:S04]  /*0140*/  @!P0 LDG.E.EL R9, desc[UR4][R2.64+0x8] ;  /* 0x0000080402098981 */ /* 0x000f68000c2e1900 */
[----:B------:R-:W5:Y:S01]  /*0150*/  @!P0 LDG.E.EL R6, desc[UR4][R2.64+0x18] ;  /* 0x0000180402068981 */ /* 0x000f62000c2e1900 */
[----:B------:R-:W-:-:S03]  /*0160*/  IMAD.MOV.U32 R11, RZ, RZ, RZ ;  /* 0x000000ffff0b7224 */ /* 0x000fc600078e00ff */
[----:B------:R-:W5:Y:S04]  /*0170*/  @!P0 LDG.E.EL R8, desc[UR4][R2.64+0x1c] ;  /* 0x00001c0402088981 */ /* 0x000f68000c2e1900 */
[----:B------:R-:W5:Y:S01]  /*0180*/  @!P0 LDG.E.EL R11, desc[UR4][R2.64+0xc] ;  /* 0x00000c04020b8981 */ /* 0x000f62000c2e1900 */
[C---:B--2---:R-:W-:Y:S02]  /*0190*/  FSETP.NAN.AND P3, PT, R12.reuse, R12, PT ;  /* 0x0000000c0c00720b */ /* 0x044fe40003f68000 */
[C---:B---3--:R-:W-:Y:S02]  /*01a0*/  FSETP.NAN.AND P4, PT, R13.reuse, R13, PT ;  /* 0x0000000d0d00720b */ /* 0x048fe40003f88000 */
[----:B----4-:R-:W-:Y:S02]  /*01b0*/  FSETP.GT.AND P1, PT, R12, R5, PT ;  /* 0x000000050c00720b */ /* 0x010fe40003f24000 */
[----:B-----5:R-:W-:-:S07]  /*01c0*/  FSETP.GT.AND P2, PT, R13, R0, PT ;  /* 0x000000000d00720b */ /* 0x020fce0003f44000 */
[----:B------:R-:W-:Y:S02]  /*01d0*/  @!P3 FSEL R12, R12, R5, P1 ;  /* 0x000000050c0cb208 */ /* 0x000fe40000800000 */
[----:B------:R-:W1:Y:S01]  /*01e0*/  LDC.64 R4, c[0x0][0x218] ;  /* 0x00008600ff047b82 */ /* 0x000e620000000a00 */
[----:B------:R-:W-:Y:S02]  /*01f0*/  @!P4 FSEL R13, R13, R0, P2 ;  /* 0x000000000d0dc208 */ /* 0x000fe40001000000 */
[C---:B------:R-:W-:Y:S02]  /*0200*/  FSETP.GT.AND P1, PT, R12.reuse, R9, PT ;  /* 0x000000090c00720b */ /* 0x040fe40003f24000 */
[C---:B------:R-:W-:Y:S02]  /*0210*/  FSETP.GT.AND P2, PT, R13.reuse, R6, PT ;  /* 0x000000060d00720b */ /* 0x040fe40003f44000 */
[----:B------:R-:W-:Y:S02]  /*0220*/  FSETP.NAN.AND P3, PT, R12, R12, PT ;  /* 0x0000000c0c00720b */ /* 0x000fe40003f68000 */
[----:B------:R-:W-:-:S07]  /*0230*/  FSETP.NAN.AND P4, PT, R13, R13, PT ;  /* 0x0000000d0d00720b */ /* 0x000fce0003f88000 */
[----:B------:R-:W-:Y:S02]  /*0240*/  @!P1 FSEL R12, R12, R9, P3 ;  /* 0x000000090c0c9208 */ /* 0x000fe40001800000 */
[----:B------:R-:W-:Y:S02]  /*0250*/  @!P2 FSEL R13, R13, R6, P4 ;  /* 0x000000060d0da208 */ /* 0x000fe40002000000 */
[C---:B------:R-:W-:Y:S02]  /*0260*/  FSETP.GT.AND P1, PT, R12.reuse, R11, PT ;  /* 0x0000000b0c00720b */ /* 0x040fe40003f24000 */
[C---:B------:R-:W-:Y:S02]  /*0270*/  FSETP.GT.AND P2, PT, R13.reuse, R8, PT ;  /* 0x000000080d00720b */ /* 0x040fe40003f44000 */
[----:B------:R-:W-:Y:S02]  /*0280*/  FSETP.NAN.AND P3, PT, R12, R12, PT ;  /* 0x0000000c0c00720b */ /* 0x000fe40003f68000 */
[----:B------:R-:W-:Y:S01]  /*0290*/  FSETP.NAN.AND P4, PT, R13, R13, PT ;  /* 0x0000000d0d00720b */ /* 0x000fe20003f88000 */
[----:B-1----:R-:W-:-:S06]  /*02a0*/  IMAD.WIDE R2, R7, 0x4, R4 ;  /* 0x0000000407027825 */ /* 0x002fcc00078e0204 */
[----:B------:R-:W-:Y:S02]  /*02b0*/  @!P1 SEL R12, R12, R11, P3 ;  /* 0x0000000b0c0c9207 */ /* 0x000fe40001800000 */
[----:B------:R-:W-:Y:S01]  /*02c0*/  @!P2 SEL R13, R13, R8, P4 ;  /* 0x000000080d0da207 */ /* 0x000fe20002000000 */
[----:B------:R-:W-:Y:S06]  /*02d0*/  @P0 EXIT ;  /* 0x000000000000094d */ /* 0x000fec0003800000 */
[----:B------:R-:W-:Y:S01]  /*02e0*/  STG.E.64 desc[UR4][R2.64], R12 ;  /* 0x0000000c02007986 */ /* 0x000fe2000c101b04 */
[----:B------:R-:W-:Y:S05]  /*02f0*/  EXIT ;  /* 0x000000000000794d */ /* 0x000fea0003800000 */
.L_x_0:
[----:B------:R-:W-:-:S00]  /*0300*/  BRA `(.L_x_0) ;  /* 0xfffffffc00fc7947 */ /* 0x000fc0000383ffff */
[----:B------:R-:W-:-:S00]  /*0310*/  NOP ;  /* 0x0000000000007918 */ /* 0x000fc00000000000 */
        /* <DEDUP_REMOVED lines=14> */
.L_x_1:


//--------------------- .nv.constant0.triton_poi_fused_max_0 --------------------------
	.section	.nv.constant0.triton_poi_fused_max_0,"a",@progbits
	.sectionflags	@""
	.align	4
.nv.constant0.triton_poi_fused_max_0:
	.zero		548
